	.headerflags	@"EF_CUDA_TEXMODE_UNIFIED EF_CUDA_64BIT_ADDRESS EF_CUDA_ACCELERATORS EF_CUDA_SM90 EF_CUDA_VIRTUAL_SM(EF_CUDA_SM90)"
	.elftype	@"ET_EXEC"


//--------------------- .nv.info                  --------------------------
	.section	.nv.info,"",@"SHT_CUDA_INFO"
	.align	4


	//----- nvinfo : EIATTR_REGCOUNT
	.align		4
        /*0000*/ 	.byte	0x04, 0x2f
        /*0002*/ 	.short	(.L_3 - .L_2)
	.align		4
.L_2:
        /*0004*/ 	.word	index@(triton_poi_fused__native_batch_norm_legit_no_training_convolution_17)
        /*0008*/ 	.word	0x00000020


	//----- nvinfo : EIATTR_MIN_STACK_SIZE
	.align		4
.L_3:
        /*000c*/ 	.byte	0x04, 0x12
        /*000e*/ 	.short	(.L_5 - .L_4)
	.align		4
.L_4:
        /*0010*/ 	.word	index@(triton_poi_fused__native_batch_norm_legit_no_training_convolution_17)
        /*0014*/ 	.word	0x00000000


	//----- nvinfo : EIATTR_FRAME_SIZE
	.align		4
.L_5:
        /*0018*/ 	.byte	0x04, 0x11
        /*001a*/ 	.short	(.L_7 - .L_6)
	.align		4
.L_6:
        /*001c*/ 	.word	index@(triton_poi_fused__native_batch_norm_legit_no_training_convolution_17)
        /*0020*/ 	.word	0x00000000


	//----- nvinfo : EIATTR_MIN_STACK_SIZE
	.align		4
.L_7:
        /*0024*/ 	.byte	0x04, 0x12
        /*0026*/ 	.short	(.L_9 - .L_8)
	.align		4
.L_8:
        /*0028*/ 	.word	index@(triton_poi_fused__native_batch_norm_legit_no_training_convolution_17)
        /*002c*/ 	.word	0x00000000
.L_9:


//--------------------- .nv.info.triton_poi_fused__native_batch_norm_legit_no_training_convolution_17 --------------------------
	.section	.nv.info.triton_poi_fused__native_batch_norm_legit_no_training_convolution_17,"",@"SHT_CUDA_INFO"
	.sectionflags	@""
	.align	4


	//----- nvinfo : EIATTR_CUDA_API_VERSION
	.align		4
        /*0000*/ 	.byte	0x04, 0x37
        /*0002*/ 	.short	(.L_11 - .L_10)
.L_10:
        /*0004*/ 	.word	0x0000007c


	//----- nvinfo : EIATTR_KPARAM_INFO
	.align		4
.L_11:
        /*0008*/ 	.byte	0x04, 0x17
        /*000a*/ 	.short	(.L_13 - .L_12)
.L_12:
        /*000c*/ 	.word	0x00000000
        /*0010*/ 	.short	0x0007
        /*0012*/ 	.short	0x0038
        /*0014*/ 	.byte	0x00, 0xf0, 0x11, 0x00


	//----- nvinfo : EIATTR_KPARAM_INFO
	.align		4
.L_13:
        /*0018*/ 	.byte	0x04, 0x17
        /*001a*/ 	.short	(.L_15 - .L_14)
.L_14:
        /*001c*/ 	.word	0x00000000
        /*0020*/ 	.short	0x0006
        /*0022*/ 	.short	0x0030
        /*0024*/ 	.byte	0x00, 0xf4, 0x21, 0x00


	//----- nvinfo : EIATTR_KPARAM_INFO
	.align		4
.L_15:
        /*0028*/ 	.byte	0x04, 0x17
        /*002a*/ 	.short	(.L_17 - .L_16)
.L_16:
        /*002c*/ 	.word	0x00000000
        /*0030*/ 	.short	0x0005
        /*0032*/ 	.short	0x0028
        /*0034*/ 	.byte	0x00, 0xf4, 0x21, 0x00


	//----- nvinfo : EIATTR_KPARAM_INFO
	.align		4
.L_17:
        /*0038*/ 	.byte	0x04, 0x17
        /*003a*/ 	.short	(.L_19 - .L_18)
.L_18:
        /*003c*/ 	.word	0x00000000
        /*0040*/ 	.short	0x0004
        /*0042*/ 	.short	0x0020
        /*0044*/ 	.byte	0x00, 0xf4, 0x21, 0x00


	//----- nvinfo : EIATTR_KPARAM_INFO
	.align		4
.L_19:
        /*0048*/ 	.byte	0x04, 0x17
        /*004a*/ 	.short	(.L_21 - .L_20)
.L_20:
        /*004c*/ 	.word	0x00000000
        /*0050*/ 	.short	0x0003
        /*0052*/ 	.short	0x0018
        /*0054*/ 	.byte	0x00, 0xf4, 0x21, 0x00


	//----- nvinfo : EIATTR_KPARAM_INFO
	.align		4
.L_21:
        /*0058*/ 	.byte	0x04, 0x17
        /*005a*/ 	.short	(.L_23 - .L_22)
.L_22:
        /*005c*/ 	.word	0x00000000
        /*0060*/ 	.short	0x0002
        /*0062*/ 	.short	0x0010
        /*0064*/ 	.byte	0x00, 0xf4, 0x21, 0x00


	//----- nvinfo : EIATTR_KPARAM_INFO
	.align		4
.L_23:
        /*0068*/ 	.byte	0x04, 0x17
        /*006a*/ 	.short	(.L_25 - .L_24)
.L_24:
        /*006c*/ 	.word	0x00000000
        /*0070*/ 	.short	0x0001
        /*0072*/ 	.short	0x0008
        /*0074*/ 	.byte	0x00, 0xf4, 0x21, 0x00


	//----- nvinfo : EIATTR_KPARAM_INFO
	.align		4
.L_25:
        /*0078*/ 	.byte	0x04, 0x17
        /*007a*/ 	.short	(.L_27 - .L_26)
.L_26:
        /*007c*/ 	.word	0x00000000
        /*0080*/ 	.short	0x0000
        /*0082*/ 	.short	0x0000
        /*0084*/ 	.byte	0x00, 0xf4, 0x21, 0x00


	//----- nvinfo : EIATTR_SPARSE_MMA_MASK
	.align		4
.L_27:
        /*0088*/ 	.byte	0x03, 0x50
        /*008a*/ 	.short	0x0000


	//----- nvinfo : EIATTR_MAXREG_COUNT
	.align		4
        /*008c*/ 	.byte	0x03, 0x1b
        /*008e*/ 	.short	0x00ff


	//----- nvinfo : EIATTR_EXIT_INSTR_OFFSETS
	.align		4
        /*0090*/ 	.byte	0x04, 0x1c
        /*0092*/ 	.short	(.L_29 - .L_28)


	//   ....[0]....
.L_28:
        /*0094*/ 	.word	0x000006e0


	//----- nvinfo : EIATTR_REQNTID
	.align		4
.L_29:
        /*0098*/ 	.byte	0x04, 0x10
        /*009a*/ 	.short	(.L_31 - .L_30)
.L_30:
        /*009c*/ 	.word	0x00000080
        /*00a0*/ 	.word	0x00000001
        /*00a4*/ 	.word	0x00000001


	//----- nvinfo : EIATTR_CBANK_PARAM_SIZE
	.align		4
.L_31:
        /*00a8*/ 	.byte	0x03, 0x19
        /*00aa*/ 	.short	0x003c


	//----- nvinfo : EIATTR_PARAM_CBANK
	.align		4
        /*00ac*/ 	.byte	0x04, 0x0a
        /*00ae*/ 	.short	(.L_33 - .L_32)
	.align		4
.L_32:
        /*00b0*/ 	.word	index@(.nv.constant0.triton_poi_fused__native_batch_norm_legit_no_training_convolution_17)
        /*00b4*/ 	.short	0x0210
        /*00b6*/ 	.short	0x003c


	//----- nvinfo : EIATTR_SW_WAR
	.align		4
.L_33:
        /*00b8*/ 	.byte	0x04, 0x36
        /*00ba*/ 	.short	(.L_35 - .L_34)
.L_34:
        /*00bc*/ 	.word	0x00000008
.L_35:


//--------------------- .nv.callgraph             --------------------------
	.section	.nv.callgraph,"",@"SHT_CUDA_CALLGRAPH"
	.align	4
	.sectionentsize	8
	.align		4
        /*0000*/ 	.word	0x00000000
	.align		4
        /*0004*/ 	.word	0xffffffff
	.align		4
        /*0008*/ 	.word	0x00000000
	.align		4
        /*000c*/ 	.word	0xfffffffe
	.align		4
        /*0010*/ 	.word	0x00000000
	.align		4
        /*0014*/ 	.word	0xfffffffd
	.align		4
        /*0018*/ 	.word	0x00000000
	.align		4
        /*001c*/ 	.word	0xfffffffc


//--------------------- .nv.constant4             --------------------------
	.section	.nv.constant4,"a",@progbits
	.align	8
	.align		8
.nv.constant4:
        /*0000*/ 	.dword	_$_str
	.align		8
        /*0008*/ 	.dword	_$_str_$_2


//--------------------- .text.triton_poi_fused__native_batch_norm_legit_no_training_convolution_17 --------------------------
	.section	.text.triton_poi_fused__native_batch_norm_legit_no_training_convolution_17,"ax",@progbits
	.align	128
        .global         triton_poi_fused__native_batch_norm_legit_no_training_convolution_17
        .type           triton_poi_fused__native_batch_norm_legit_no_training_convolution_17,@function
        .size           triton_poi_fused__native_batch_norm_legit_no_training_convolution_17,(.L_x_1 - triton_poi_fused__native_batch_norm_legit_no_training_convolution_17)
        .other          triton_poi_fused__native_batch_norm_legit_no_training_convolution_17,@"STO_CUDA_ENTRY STV_DEFAULT"
triton_poi_fused__native_batch_norm_legit_no_training_convolution_17:
.text.triton_poi_fused__native_batch_norm_legit_no_training_convolution_17:
[----:B------:R-:W-:Y:S01]  /*0000*/  LDC R1, c[0x0][0x28] ;  /* 0x00000a00ff017b82 */ /* 0x000fe20000000800 */
[----:B------:R-:W1:Y:S07]  /*0010*/  S2R R0, SR_TID.X ;  /* 0x0000000000007919 */ /* 0x000e6e0000002100 */
[----:B------:R-:W2:Y:S01]  /*0020*/  LDC.64 R16, c[0x0][0x228] ;  /* 0x00008a00ff107b82 */ /* 0x000ea20000000a00 */
[----:B------:R-:W-:Y:S01]  /*0030*/  ULDC.64 UR4, c[0x0][0x208] ;  /* 0x0000820000047ab9 */ /* 0x000fe20000000a00 */
[----:B------:R-:W3:Y:S06]  /*0040*/  S2R R3, SR_CTAID.X ;  /* 0x0000000000037919 */ /* 0x000eec0000002500 */
[----:B------:R-:W4:Y:S08]  /*0050*/  LDC.64 R8, c[0x0][0x218] ;  /* 0x00008600ff087b82 */ /* 0x000f300000000a00 */
[----:B------:R-:W5:Y:S08]  /*0060*/  LDC.64 R26, c[0x0][0x210] ;  /* 0x00008400ff1a7b82 */ /* 0x000f700000000a00 */
[----:B------:R-:W5:Y:S01]  /*0070*/  LDC.64 R20, c[0x0][0x220] ;  /* 0x00008800ff147b82 */ /* 0x000f620000000a00 */
[----:B-1----:R-:W-:-:S02]  /*0080*/  SHF.L.U32 R0, R0, 0x2, RZ ;  /* 0x0000000200007819 */ /* 0x002fc400000006ff */
[----:B---3--:R-:W-:Y:S02]  /*0090*/  SHF.R.S32.HI R2, RZ, 0x15, R3 ;  /* 0x00000015ff027819 */ /* 0x008fe40000011403 */
[----:B------:R-:W-:Y:S02]  /*00a0*/  LOP3.LUT R0, R0, 0x1fc, RZ, 0xc0, !PT ;  /* 0x000001fc00007812 */ /* 0x000fe400078ec0ff */
[----:B------:R-:W-:Y:S02]  /*00b0*/  SGXT R2, R2, 0x1 ;  /* 0x000000010202781a */ /* 0x000fe40000000200 */
[----:B------:R-:W-:-:S04]  /*00c0*/  LEA R3, R3, R0, 0xa ;  /* 0x0000000003037211 */ /* 0x000fc800078e50ff */
[----:B------:R-:W-:-:S04]  /*00d0*/  LEA.HI R2, R2, R3, RZ, 0x9 ;  /* 0x0000000302027211 */ /* 0x000fc800078f48ff */
[----:B------:R-:W-:-:S04]  /*00e0*/  LOP3.LUT R2, R2, 0xfffffe00, RZ, 0xc0, !PT ;  /* 0xfffffe0002027812 */ /* 0x000fc800078ec0ff */
[----:B------:R-:W-:-:S05]  /*00f0*/  IADD3 R24, R3, -R2, RZ ;  /* 0x8000000203187210 */ /* 0x000fca0007ffe0ff */
[----:B--2---:R-:W-:-:S06]  /*0100*/  IMAD.WIDE R16, R24, 0x4, R16 ;  /* 0x0000000418107825 */ /* 0x004fcc00078e0210 */
[----:B------:R-:W2:Y:S01]  /*0110*/  LDG.E.EL.128 R16, desc[UR4][R16.64] ;  /* 0x0000000410107981 */ /* 0x000ea2000c2e1d00 */
[----:B----4-:R-:W-:-:S04]  /*0120*/  IMAD.WIDE R8, R24, 0x4, R8 ;  /* 0x0000000418087825 */ /* 0x010fc800078e0208 */
[----:B-----5:R-:W-:Y:S02]  /*0130*/  IMAD.WIDE R26, R3, 0x4, R26 ;  /* 0x00000004031a7825 */ /* 0x020fe400078e021a */
[----:B------:R-:W3:Y:S04]  /*0140*/  LDG.E.EL.128 R8, desc[UR4][R8.64] ;  /* 0x0000000408087981 */ /* 0x000ee8000c2e1d00 */
[----:B------:R-:W3:Y:S04]  /*0150*/  LDG.E.128 R4, desc[UR4][R26.64+0x800] ;  /* 0x000800041a047981 */ /* 0x000ee8000c1e1d00 */
[----:B------:R-:W4:Y:S01]  /*0160*/  LDG.E.128 R12, desc[UR4][R26.64] ;  /* 0x000000041a0c7981 */ /* 0x000f22000c1e1d00 */
[----:B0-----:R-:W-:-:S06]  /*0170*/  IMAD.WIDE R20, R24, 0x4, R20 ;  /* 0x0000000418147825 */ /* 0x001fcc00078e0214 */
[----:B------:R-:W5:Y:S01]  /*0180*/  LDG.E.EL.128 R20, desc[UR4][R20.64] ;  /* 0x0000000414147981 */ /* 0x000f62000c2e1d00 */
[----:B--2---:R-:W-:-:S04]  /*0190*/  FADD R25, R16, 9.9999999747524270788e-07 ;  /* 0x358637bd10197421 */ /* 0x004fc80000000000 */
[----:B------:R-:W0:Y:S01]  /*01a0*/  MUFU.SQRT R0, R25 ;  /* 0x0000001900007308 */ /* 0x000e220000002000 */
[----:B------:R-:W-:Y:S01]  /*01b0*/  FADD R2, R18, 9.9999999747524270788e-07 ;  /* 0x358637bd12027421 */ /* 0x000fe20000000000 */
[----:B------:R-:W-:-:S06]  /*01c0*/  FADD R19, R19, 9.9999999747524270788e-07 ;  /* 0x358637bd13137421 */ /* 0x000fcc0000000000 */
[----:B------:R-:W1:Y:S08]  /*01d0*/  MUFU.SQRT R2, R2 ;  /* 0x0000000200027308 */ /* 0x000e700000002000 */
[----:B------:R-:W2:Y:S01]  /*01e0*/  MUFU.SQRT R19, R19 ;  /* 0x0000001300137308 */ /* 0x000ea20000002000 */
[C---:B0-----:R-:W-:Y:S01]  /*01f0*/  FSETP.GT.AND P6, PT, R0.reuse, 8.50705917302346158658e+37, PT ;  /* 0x7e8000000000780b */ /* 0x041fe20003fc4000 */
[----:B------:R-:W-:Y:S01]  /*0200*/  HFMA2.MMA R18, -RZ, RZ, 1.625, 0 ;  /* 0x3e800000ff127435 */ /* 0x000fe200000001ff */
[----:B------:R-:W-:Y:S01]  /*0210*/  FSETP.GEU.AND P5, PT, R0, 1.175494350822287508e-38, PT ;  /* 0x008000000000780b */ /* 0x000fe20003fae000 */
[----:B------:R-:W-:Y:S01]  /*0220*/  FADD R17, R17, 9.9999999747524270788e-07 ;  /* 0x358637bd11117421 */ /* 0x000fe20000000000 */
[----:B-1----:R-:W-:-:S03]  /*0230*/  FSETP.GT.AND P2, PT, R2, 8.50705917302346158658e+37, PT ;  /* 0x7e8000000200780b */ /* 0x002fc60003f44000 */
[----:B------:R-:W0:Y:S01]  /*0240*/  MUFU.SQRT R16, R17 ;  /* 0x0000001100107308 */ /* 0x000e220000002000 */
[----:B------:R-:W-:-:S03]  /*0250*/  FSETP.GEU.AND P0, PT, R2, 1.175494350822287508e-38, PT ;  /* 0x008000000200780b */ /* 0x000fc60003f0e000 */
[----:B------:R-:W-:Y:S02]  /*0260*/  FSEL R25, R18, 1, P6 ;  /* 0x3f80000012197808 */ /* 0x000fe40003000000 */
[----:B------:R-:W-:Y:S01]  /*0270*/  @P6 FMUL R0, R0, 0.25 ;  /* 0x3e80000000006820 */ /* 0x000fe20000400000 */
[C---:B--2---:R-:W-:Y:S02]  /*0280*/  FSETP.GT.AND P1, PT, R19.reuse, 8.50705917302346158658e+37, PT ;  /* 0x7e8000001300780b */ /* 0x044fe40003f24000 */
[----:B------:R-:W-:Y:S01]  /*0290*/  FSETP.GEU.AND P6, PT, R19, 1.175494350822287508e-38, PT ;  /* 0x008000001300780b */ /* 0x000fe20003fce000 */
[----:B------:R-:W-:Y:S01]  /*02a0*/  @!P5 FMUL R0, R0, 16777216 ;  /* 0x4b8000000000d820 */ /* 0x000fe20000400000 */
[----:B------:R-:W-:-:S05]  /*02b0*/  @P2 FMUL R2, R2, 0.25 ;  /* 0x3e80000002022820 */ /* 0x000fca0000400000 */
[----:B------:R-:W1:Y:S01]  /*02c0*/  MUFU.RCP R0, R0 ;  /* 0x0000000000007308 */ /* 0x000e620000001000 */
[----:B0-----:R-:W-:-:S03]  /*02d0*/  FSETP.GT.AND P4, PT, R16, 8.50705917302346158658e+37, PT ;  /* 0x7e8000001000780b */ /* 0x001fc60003f84000 */
[----:B------:R-:W-:Y:S01]  /*02e0*/  @P1 FMUL R19, R19, 0.25 ;  /* 0x3e80000013131820 */ /* 0x000fe20000400000 */
[----:B------:R-:W-:Y:S01]  /*02f0*/  @!P0 FMUL R2, R2, 16777216 ;  /* 0x4b80000002028820 */ /* 0x000fe20000400000 */
[----:B------:R-:W-:Y:S02]  /*0300*/  FSETP.GEU.AND P3, PT, R16, 1.175494350822287508e-38, PT ;  /* 0x008000001000780b */ /* 0x000fe40003f6e000 */
[----:B------:R-:W-:Y:S01]  /*0310*/  @!P6 FMUL R19, R19, 16777216 ;  /* 0x4b8000001313e820 */ /* 0x000fe20000400000 */
[----:B------:R-:W-:Y:S02]  /*0320*/  @!P5 FMUL R25, R25, 16777216 ;  /* 0x4b8000001919d820 */ /* 0x000fe40000400000 */
[----:B------:R-:W0:Y:S01]  /*0330*/  MUFU.RCP R2, R2 ;  /* 0x0000000200027308 */ /* 0x000e220000001000 */
[----:B------:R-:W-:Y:S01]  /*0340*/  FSEL R28, R18, 1, P4 ;  /* 0x3f800000121c7808 */ /* 0x000fe20002000000 */
[----:B-1----:R-:W-:-:S06]  /*0350*/  FMUL R0, R0, R25 ;  /* 0x0000001900007220 */ /* 0x002fcc0000400000 */
[----:B------:R-:W1:Y:S01]  /*0360*/  MUFU.RCP R19, R19 ;  /* 0x0000001300137308 */ /* 0x000e620000001000 */
[----:B------:R-:W-:Y:S01]  /*0370*/  FSEL R25, R18, 1, P2 ;  /* 0x3f80000012197808 */ /* 0x000fe20001000000 */
[----:B------:R-:W-:Y:S01]  /*0380*/  @P4 FMUL R16, R16, 0.25 ;  /* 0x3e80000010104820 */ /* 0x000fe20000400000 */
[----:B------:R-:W-:-:S03]  /*0390*/  FSEL R18, R18, 1, P1 ;  /* 0x3f80000012127808 */ /* 0x000fc60000800000 */
[----:B------:R-:W-:Y:S01]  /*03a0*/  @!P3 FMUL R16, R16, 16777216 ;  /* 0x4b8000001010b820 */ /* 0x000fe20000400000 */
[----:B------:R-:W-:Y:S01]  /*03b0*/  @!P0 FMUL R25, R25, 16777216 ;  /* 0x4b80000019198820 */ /* 0x000fe20000400000 */
[----:B------:R-:W-:Y:S01]  /*03c0*/  @!P6 FMUL R18, R18, 16777216 ;  /* 0x4b8000001212e820 */ /* 0x000fe20000400000 */
[--C-:B---3--:R-:W-:Y:S01]  /*03d0*/  FADD R7, R7, R11.reuse ;  /* 0x0000000b07077221 */ /* 0x108fe20000000000 */
[----:B------:R0:W2:Y:S01]  /*03e0*/  MUFU.RCP R17, R16 ;  /* 0x0000001000117308 */ /* 0x0000a20000001000 */
[--C-:B------:R-:W-:Y:S01]  /*03f0*/  FADD R6, R6, R10.reuse ;  /* 0x0000000a06067221 */ /* 0x100fe20000000000 */
[----:B----4-:R-:W-:Y:S01]  /*0400*/  FADD R11, R15, R11 ;  /* 0x0000000b0f0b7221 */ /* 0x010fe20000000000 */
[----:B------:R-:W-:Y:S02]  /*0410*/  FADD R10, R14, R10 ;  /* 0x0000000a0e0a7221 */ /* 0x000fe40000000000 */
[----:B------:R-:W3:Y:S01]  /*0420*/  LDC.64 R14, c[0x0][0x230] ;  /* 0x00008c00ff0e7b82 */ /* 0x000ee20000000a00 */
[----:B0-----:R-:W-:Y:S01]  /*0430*/  FMUL R16, R2, R25 ;  /* 0x0000001902107220 */ /* 0x001fe20000400000 */
[----:B-1----:R-:W-:-:S06]  /*0440*/  FMUL R2, R19, R18 ;  /* 0x0000001213027220 */ /* 0x002fcc0000400000 */
[----:B------:R-:W0:Y:S01]  /*0450*/  LDC.64 R18, c[0x0][0x238] ;  /* 0x00008e00ff127b82 */ /* 0x000e220000000a00 */
[----:B------:R-:W-:Y:S01]  /*0460*/  @!P3 FMUL R28, R28, 16777216 ;  /* 0x4b8000001c1cb820 */ /* 0x000fe20000400000 */
[--C-:B------:R-:W-:Y:S01]  /*0470*/  FADD R5, R5, R9.reuse ;  /* 0x0000000905057221 */ /* 0x100fe20000000000 */
[----:B------:R-:W-:Y:S01]  /*0480*/  FADD R9, R13, R9 ;  /* 0x000000090d097221 */ /* 0x000fe20000000000 */
[--C-:B------:R-:W-:Y:S01]  /*0490*/  FADD R4, R4, R8.reuse ;  /* 0x0000000804047221 */ /* 0x100fe20000000000 */
[----:B------:R-:W-:Y:S01]  /*04a0*/  FADD R8, R12, R8 ;  /* 0x000000080c087221 */ /* 0x000fe20000000000 */
[----:B--2---:R-:W-:Y:S01]  /*04b0*/  FMUL R17, R17, R28 ;  /* 0x0000001c11117220 */ /* 0x004fe20000400000 */
[C---:B-----5:R-:W-:Y:S01]  /*04c0*/  FADD R25, -R22.reuse, R10 ;  /* 0x0000000a16197221 */ /* 0x060fe20000000100 */
[----:B------:R-:W-:Y:S01]  /*04d0*/  FADD R29, -R22, R6 ;  /* 0x00000006161d7221 */ /* 0x000fe20000000100 */
[----:B------:R-:W-:Y:S02]  /*04e0*/  FADD R22, -R21, R9 ;  /* 0x0000000915167221 */ /* 0x000fe40000000100 */
[----:B------:R-:W-:Y:S01]  /*04f0*/  FMUL R25, R25, R16 ;  /* 0x0000001019197220 */ /* 0x000fe20000400000 */
[----:B---3--:R-:W-:-:S04]  /*0500*/  IMAD.WIDE R12, R24, 0x4, R14 ;  /* 0x00000004180c7825 */ /* 0x008fc800078e020e */
[----:B------:R-:W-:Y:S01]  /*0510*/  FMUL R29, R29, R16 ;  /* 0x000000101d1d7220 */ /* 0x000fe20000400000 */
[----:B------:R-:W-:Y:S01]  /*0520*/  FMUL R22, R22, R17 ;  /* 0x0000001116167220 */ /* 0x000fe20000400000 */
[----:B------:R-:W2:Y:S01]  /*0530*/  LDG.E.EL.128 R12, desc[UR4][R12.64] ;  /* 0x000000040c0c7981 */ /* 0x000ea2000c2e1d00 */
[----:B0-----:R-:W-:-:S04]  /*0540*/  IMAD.WIDE R18, R24, 0x4, R18 ;  /* 0x0000000418127825 */ /* 0x001fc800078e0212 */
[----:B------:R-:W-:-:S04]  /*0550*/  FADD R24, -R21, R5 ;  /* 0x0000000515187221 */ /* 0x000fc80000000100 */
[----:B------:R-:W-:Y:S02]  /*0560*/  FMUL R24, R24, R17 ;  /* 0x0000001118187220 */ /* 0x000fe40000400000 */
[----:B------:R-:W2:Y:S04]  /*0570*/  LDG.E.EL.128 R16, desc[UR4][R18.64] ;  /* 0x0000000412107981 */ /* 0x000ea8000c2e1d00 */
[----:B------:R-:W-:Y:S04]  /*0580*/  STG.E.128 desc[UR4][R26.64], R8 ;  /* 0x000000081a007986 */ /* 0x000fe8000c101d04 */
[----:B------:R-:W-:Y:S01]  /*0590*/  STG.E.128 desc[UR4][R26.64+0x800], R4 ;  /* 0x000800041a007986 */ /* 0x000fe2000c101d04 */
[C-C-:B--2---:R-:W-:Y:S01]  /*05a0*/  FFMA R21, R13.reuse, R22, R17.reuse ;  /* 0x000000160d157223 */ /* 0x144fe20000000011 */
[----:B------:R-:W-:Y:S01]  /*05b0*/  FFMA R13, R13, R24, R17 ;  /* 0x000000180d0d7223 */ /* 0x000fe20000000011 */
[----:B------:R-:W-:-:S02]  /*05c0*/  FFMA R22, R14, R25, R18 ;  /* 0x000000190e167223 */ /* 0x000fc40000000012 */
[----:B------:R-:W0:Y:S01]  /*05d0*/  LDC.64 R24, c[0x0][0x240] ;  /* 0x00009000ff187b82 */ /* 0x000e220000000a00 */
[----:B------:R-:W-:Y:S01]  /*05e0*/  FFMA R14, R14, R29, R18 ;  /* 0x0000001d0e0e7223 */ /* 0x000fe20000000012 */
[C---:B------:R-:W-:Y:S01]  /*05f0*/  FADD R29, -R20.reuse, R8 ;  /* 0x00000008141d7221 */ /* 0x040fe20000000100 */
[----:B------:R-:W-:-:S03]  /*0600*/  FADD R17, -R20, R4 ;  /* 0x0000000414117221 */ /* 0x000fc60000000100 */
[-C--:B------:R-:W-:Y:S01]  /*0610*/  FMUL R29, R29, R0.reuse ;  /* 0x000000001d1d7220 */ /* 0x080fe20000400000 */
[----:B------:R-:W-:Y:S01]  /*0620*/  FMUL R17, R17, R0 ;  /* 0x0000000011117220 */ /* 0x000fe20000400000 */
[C---:B------:R-:W-:Y:S01]  /*0630*/  FADD R0, -R23.reuse, R11 ;  /* 0x0000000b17007221 */ /* 0x040fe20000000100 */
[----:B------:R-:W-:-:S03]  /*0640*/  FADD R23, -R23, R7 ;  /* 0x0000000717177221 */ /* 0x000fc60000000100 */
[-C--:B------:R-:W-:Y:S01]  /*0650*/  FMUL R0, R0, R2.reuse ;  /* 0x0000000200007220 */ /* 0x080fe20000400000 */
[----:B------:R-:W-:Y:S01]  /*0660*/  FMUL R2, R23, R2 ;  /* 0x0000000217027220 */ /* 0x000fe20000400000 */
[C-C-:B------:R-:W-:Y:S01]  /*0670*/  FFMA R20, R12.reuse, R29, R16.reuse ;  /* 0x0000001d0c147223 */ /* 0x140fe20000000010 */
[----:B------:R-:W-:Y:S01]  /*0680*/  FFMA R12, R12, R17, R16 ;  /* 0x000000110c0c7223 */ /* 0x000fe20000000010 */
[C-C-:B------:R-:W-:Y:S01]  /*0690*/  FFMA R23, R15.reuse, R0, R19.reuse ;  /* 0x000000000f177223 */ /* 0x140fe20000000013 */
[----:B------:R-:W-:Y:S01]  /*06a0*/  FFMA R15, R15, R2, R19 ;  /* 0x000000020f0f7223 */ /* 0x000fe20000000013 */
[----:B0-----:R-:W-:-:S05]  /*06b0*/  IMAD.WIDE R24, R3, 0x4, R24 ;  /* 0x0000000403187825 */ /* 0x001fca00078e0218 */
[----:B------:R-:W-:Y:S04]  /*06c0*/  STG.E.128 desc[UR4][R24.64], R20 ;  /* 0x0000001418007986 */ /* 0x000fe8000c101d04 */
[----:B------:R-:W-:Y:S01]  /*06d0*/  STG.E.128 desc[UR4][R24.64+0x800], R12 ;  /* 0x0008000c18007986 */ /* 0x000fe2000c101d04 */
[----:B------:R-:W-:Y:S05]  /*06e0*/  EXIT ;  /* 0x000000000000794d */ /* 0x000fea0003800000 */
.L_x_0:
[----:B------:R-:W-:-:S00]  /*06f0*/  BRA `(.L_x_0) ;  /* 0xfffffffc00fc7947 */ /* 0x000fc0000383ffff */
[----:B------:R-:W-:-:S00]  /*0700*/  NOP ;  /* 0x0000000000007918 */ /* 0x000fc00000000000 */
[----:B------:R-:W-:-:S00]  /*0710*/  NOP ;  /* 0x0000000000007918 */ /* 0x000fc00000000000 */
[----:B------:R-:W-:-:S00]  /*0720*/  NOP ;  /* 0x0000000000007918 */ /* 0x000fc00000000000 */
[----:B------:R-:W-:-:S00]  /*0730*/  NOP ;  /* 0x0000000000007918 */ /* 0x000fc00000000000 */
[----:B------:R-:W-:-:S00]  /*0740*/  NOP ;  /* 0x0000000000007918 */ /* 0x000fc00000000000 */
[----:B------:R-:W-:-:S00]  /*0750*/  NOP ;  /* 0x0000000000007918 */ /* 0x000fc00000000000 */
[----:B------:R-:W-:-:S00]  /*0760*/  NOP ;  /* 0x0000000000007918 */ /* 0x000fc00000000000 */
[----:B------:R-:W-:-:S00]  /*0770*/  NOP ;  /* 0x0000000000007918 */ /* 0x000fc00000000000 */
.L_x_1:


//--------------------- .nv.global.init           --------------------------
	.section	.nv.global.init,"aw",@progbits
.nv.global.init:
	.type		_$_str,@object
	.size		_$_str,(_$_str_$_2 - _$_str)
_$_str:
        /*0000*/ 	.byte	0x5f, 0x5f, 0x43, 0x55, 0x44, 0x41, 0x5f, 0x46, 0x54, 0x5a, 0x00
	.type		_$_str_$_2,@object
	.size		_$_str_$_2,(.L_1 - _$_str_$_2)
_$_str_$_2:
        /*000b*/ 	.byte	0x5f, 0x5f, 0x43, 0x55, 0x44, 0x41, 0x5f, 0x50, 0x52, 0x45, 0x43, 0x5f, 0x53, 0x51, 0x52, 0x54
        /*001b*/ 	.byte	0x00
.L_1:


//--------------------- .nv.constant0.triton_poi_fused__native_batch_norm_legit_no_training_convolution_17 --------------------------
	.section	.nv.constant0.triton_poi_fused__native_batch_norm_legit_no_training_convolution_17,"a",@progbits
	.sectionflags	@""
	.align	4
.nv.constant0.triton_poi_fused__native_batch_norm_legit_no_training_convolution_17:
	.zero		588
